//
// Generated by NVIDIA NVVM Compiler
//
// Compiler Build ID: CL-36424714
// Cuda compilation tools, release 13.0, V13.0.88
// Based on NVVM 20.0.0
//

.version 9.0
.target sm_100
.address_size 64

	// .globl	_Z17latencyTestKernelPyPi
.extern .func  (.param .b32 func_retval0) vprintf
(
	.param .b64 vprintf_param_0,
	.param .b64 vprintf_param_1
)
;
.global .align 1 .b8 $str[18] = {69, 110, 100, 32, 116, 105, 109, 101, 32, 105, 115, 32, 37, 108, 108, 117, 10};

.visible .entry _Z17latencyTestKernelPyPi(
	.param .u64 .ptr .align 1 _Z17latencyTestKernelPyPi_param_0,
	.param .u64 .ptr .align 1 _Z17latencyTestKernelPyPi_param_1
)
{
	.local .align 8 .b8 	__local_depot0[8];
	.reg .b64 	%SP;
	.reg .b64 	%SPL;
	.reg .pred 	%p<3>;
	.reg .b32 	%r<9>;
	.reg .b64 	%rd<13>;

	mov.u64 	%SPL, __local_depot0;
	cvta.local.u64 	%SP, %SPL;
	ld.param.u64 	%rd2, [_Z17latencyTestKernelPyPi_param_0];
	ld.param.u64 	%rd3, [_Z17latencyTestKernelPyPi_param_1];
	cvta.to.global.u64 	%rd1, %rd3;
	mov.u32 	%r1, %tid.x;
	mov.u32 	%r2, %ctaid.x;
	or.b32  	%r3, %r1, %r2;
	setp.ne.s32 	%p1, %r3, 0;
	@%p1 bra 	$L__BB0_3;
	add.u64 	%rd7, %SP, 0;
	add.u64 	%rd8, %SPL, 0;
	cvta.to.global.u64 	%rd9, %rd2;
	mov.b32 	%r5, 999;
	st.global.u32 	[%rd1], %r5;
	// begin inline asm
	mov.u64 	%rd4, %clock64;
	// end inline asm
	// begin inline asm
	ld.global.cg.s32 %r4, [%rd3];
	// end inline asm
	// begin inline asm
	mov.u64 	%rd6, %clock64;
	// end inline asm
	sub.s64 	%rd10, %rd6, %rd4;
	st.global.u64 	[%rd9], %rd10;
	st.local.u64 	[%rd8], %rd10;
	mov.u64 	%rd11, $str;
	cvta.global.u64 	%rd12, %rd11;
	{ // callseq 0, 0
	.param .b64 param0;
	st.param.b64 	[param0], %rd12;
	.param .b64 param1;
	st.param.b64 	[param1], %rd7;
	.param .b32 retval0;
	call.uni (retval0), 
	vprintf, 
	(
	param0, 
	param1
	);
	ld.param.b32 	%r6, [retval0];
	} // callseq 0
	setp.ne.s32 	%p2, %r4, 0;
	@%p2 bra 	$L__BB0_3;
	mov.b32 	%r8, 0;
	st.global.u32 	[%rd1], %r8;
$L__BB0_3:
	ret;

}


// ===== COMPILED SASS (sm_100) =====

	.target	sm_100

	.elftype	@"ET_EXEC"


//--------------------- .note.nv.tkinfo           --------------------------
	.section	.note.nv.tkinfo,"",@"SHT_NOTE"
	.sectionflags	@"SHF_NOTE_NV_TKINFO"
	.tkinfo
        /*0018*/ 	.word	0x00000002
        /*0030*/ 	.string	""
        /*0030*/ 	.string	"ptxas"
        /*0030*/ 	.string	"Cuda compilation tools, release 13.0, V13.0.88"
        /*0030*/ 	.string	"Build cuda_13.0.r13.0/compiler.36424714_0"
        /*0030*/ 	.string	"-arch sm_100 -m 64 "



//--------------------- .note.nv.cuinfo           --------------------------
	.section	.note.nv.cuinfo,"",@"SHT_NOTE"
	.sectionflags	@"SHF_NOTE_NV_CUINFO"
        /*0018*/ 	.short	0x0002
        /*001a*/ 	.short	0x0064
        /*001c*/ 	.short	0x0082
	.zero		2


//--------------------- .nv.info                  --------------------------
	.section	.nv.info,"",@"SHT_CUDA_INFO"
	.align	4


	//----- nvinfo : EIATTR_REGCOUNT
	.align		4
        /*0000*/ 	.byte	0x04, 0x2f
        /*0002*/ 	.short	(.L_2 - .L_1)
	.align		4
.L_1:
        /*0004*/ 	.word	index@(_Z17latencyTestKernelPyPi)
        /*0008*/ 	.word	0x00000018


	//----- nvinfo : EIATTR_FRAME_SIZE
	.align		4
.L_2:
        /*000c*/ 	.byte	0x04, 0x11
        /*000e*/ 	.short	(.L_4 - .L_3)
	.align		4
.L_3:
        /*0010*/ 	.word	index@(_Z17latencyTestKernelPyPi)
        /*0014*/ 	.word	0x00000008


	//----- nvinfo : EIATTR_MIN_STACK_SIZE
	.align		4
.L_4:
        /*0018*/ 	.byte	0x04, 0x12
        /*001a*/ 	.short	(.L_6 - .L_5)
	.align		4
.L_5:
        /*001c*/ 	.word	index@(_Z17latencyTestKernelPyPi)
        /*0020*/ 	.word	0x00000008
.L_6:


//--------------------- .nv.compat                --------------------------
	.section	.nv.compat,"",@"SHT_CUDA_COMPAT_INFO"
	.align	4
        /*0000*/ 	.byte	0x02, 0x09, 0x00, 0x00, 0x02, 0x02, 0x01, 0x00, 0x02, 0x05, 0x05, 0x00, 0x03, 0x07, 0x01, 0x01
        /*0010*/ 	.byte	0x02, 0x03, 0x00, 0x00, 0x02, 0x06, 0x01, 0x00, 0x04, 0x0b, 0x08, 0x00, 0x09, 0x00, 0x00, 0x00
        /*0020*/ 	.byte	0x00, 0x00, 0x00, 0x00


//--------------------- .nv.info._Z17latencyTestKernelPyPi --------------------------
	.section	.nv.info._Z17latencyTestKernelPyPi,"",@"SHT_CUDA_INFO"
	.sectionflags	@""
	.align	4


	//----- nvinfo : EIATTR_CUDA_API_VERSION
	.align		4
        /*0000*/ 	.byte	0x04, 0x37
        /*0002*/ 	.short	(.L_8 - .L_7)
.L_7:
        /*0004*/ 	.word	0x00000082


	//----- nvinfo : EIATTR_KPARAM_INFO
	.align		4
.L_8:
        /*0008*/ 	.byte	0x04, 0x17
        /*000a*/ 	.short	(.L_10 - .L_9)
.L_9:
        /*000c*/ 	.word	0x00000000
        /*0010*/ 	.short	0x0001
        /*0012*/ 	.short	0x0008
        /*0014*/ 	.byte	0x00, 0xf5, 0x21, 0x00


	//----- nvinfo : EIATTR_KPARAM_INFO
	.align		4
.L_10:
        /*0018*/ 	.byte	0x04, 0x17
        /*001a*/ 	.short	(.L_12 - .L_11)
.L_11:
        /*001c*/ 	.word	0x00000000
        /*0020*/ 	.short	0x0000
        /*0022*/ 	.short	0x0000
        /*0024*/ 	.byte	0x00, 0xf5, 0x21, 0x00


	//----- nvinfo : EIATTR_SPARSE_MMA_MASK
	.align		4
.L_12:
        /*0028*/ 	.byte	0x03, 0x50
        /*002a*/ 	.short	0x0000


	//----- nvinfo : EIATTR_MAXREG_COUNT
	.align		4
        /*002c*/ 	.byte	0x03, 0x1b
        /*002e*/ 	.short	0x00ff


	//----- nvinfo : EIATTR_EXTERNS
	.align		4
        /*0030*/ 	.byte	0x04, 0x0f
        /*0032*/ 	.short	(.L_14 - .L_13)


	//   ....[0]....
	.align		4
.L_13:
        /*0034*/ 	.word	index@(vprintf)


	//----- nvinfo : EIATTR_MERCURY_ISA_VERSION
	.align		4
.L_14:
        /*0038*/ 	.byte	0x03, 0x5f
        /*003a*/ 	.short	0x0101


	//----- nvinfo : EIATTR_VRC_CTA_INIT_COUNT
	.align		4
        /*003c*/ 	.byte	0x02, 0x4a
	.zero		1
	.zero		1


	//----- nvinfo : EIATTR_SYSCALL_OFFSETS
	.align		4
        /*0040*/ 	.byte	0x04, 0x46
        /*0042*/ 	.short	(.L_16 - .L_15)


	//   ....[0]....
.L_15:
        /*0044*/ 	.word	0x000001c0


	//----- nvinfo : EIATTR_EXIT_INSTR_OFFSETS
	.align		4
.L_16:
        /*0048*/ 	.byte	0x04, 0x1c
        /*004a*/ 	.short	(.L_18 - .L_17)


	//   ....[0]....
.L_17:
        /*004c*/ 	.word	0x00000090


	//   ....[1]....
        /*0050*/ 	.word	0x000001e0


	//   ....[2]....
        /*0054*/ 	.word	0x00000210


	//----- nvinfo : EIATTR_CRS_STACK_SIZE
	.align		4
.L_18:
        /*0058*/ 	.byte	0x04, 0x1e
        /*005a*/ 	.short	(.L_20 - .L_19)
.L_19:
        /*005c*/ 	.word	0x00000000


	//----- nvinfo : EIATTR_CBANK_PARAM_SIZE
	.align		4
.L_20:
        /*0060*/ 	.byte	0x03, 0x19
        /*0062*/ 	.short	0x0010


	//----- nvinfo : EIATTR_PARAM_CBANK
	.align		4
        /*0064*/ 	.byte	0x04, 0x0a
        /*0066*/ 	.short	(.L_22 - .L_21)
	.align		4
.L_21:
        /*0068*/ 	.word	index@(.nv.constant0._Z17latencyTestKernelPyPi)
        /*006c*/ 	.short	0x0380
        /*006e*/ 	.short	0x0010


	//----- nvinfo : EIATTR_SW_WAR
	.align		4
.L_22:
        /*0070*/ 	.byte	0x04, 0x36
        /*0072*/ 	.short	(.L_24 - .L_23)
.L_23:
        /*0074*/ 	.word	0x00000008
.L_24:


//--------------------- .nv.callgraph             --------------------------
	.section	.nv.callgraph,"",@"SHT_CUDA_CALLGRAPH"
	.align	4
	.sectionentsize	8
	.align		4
        /*0000*/ 	.word	0x00000000
	.align		4
        /*0004*/ 	.word	0xffffffff
	.align		4
        /*0008*/ 	.word	index@(_Z17latencyTestKernelPyPi)
	.align		4
        /*000c*/ 	.word	index@(vprintf)
	.align		4
        /*0010*/ 	.word	0x00000000
	.align		4
        /*0014*/ 	.word	0xfffffffe
	.align		4
        /*0018*/ 	.word	0x00000000
	.align		4
        /*001c*/ 	.word	0xfffffffd
	.align		4
        /*0020*/ 	.word	0x00000000
	.align		4
        /*0024*/ 	.word	0xfffffffc


//--------------------- .nv.constant4             --------------------------
	.section	.nv.constant4,"a",@progbits
	.align	8
	.align		8
.nv.constant4:
        /*0000*/ 	.dword	vprintf
	.align		8
        /*0008*/ 	.dword	$str


//--------------------- .text._Z17latencyTestKernelPyPi --------------------------
	.section	.text._Z17latencyTestKernelPyPi,"ax",@progbits
	.align	128
        .global         _Z17latencyTestKernelPyPi
        .type           _Z17latencyTestKernelPyPi,@function
        .size           _Z17latencyTestKernelPyPi,(.L_x_2 - _Z17latencyTestKernelPyPi)
        .other          _Z17latencyTestKernelPyPi,@"STO_CUDA_ENTRY STV_DEFAULT"
_Z17latencyTestKernelPyPi:
.text._Z17latencyTestKernelPyPi:
[----:B------:R-:W0:Y:S01]  /*0000*/  LDC R1, c[0x0][0x37c] ;  /* 0x0000df00ff017b82 */ /* 0x000e220000000800 */
[----:B------:R-:W1:Y:S07]  /*0010*/  S2R R0, SR_TID.X ;  /* 0x0000000000007919 */ /* 0x000e6e0000002100 */
[----:B------:R-:W1:Y:S01]  /*0020*/  S2UR UR6, SR_CTAID.X ;  /* 0x00000000000679c3 */ /* 0x000e620000002500 */
[----:B------:R-:W2:Y:S01]  /*0030*/  LDCU UR4, c[0x0][0x2f8] ;  /* 0x00005f00ff0477ac */ /* 0x000ea20008000800 */
[----:B0-----:R-:W-:Y:S01]  /*0040*/  VIADD R1, R1, 0xfffffff8 ;  /* 0xfffffff801017836 */ /* 0x001fe20000000000 */
[----:B------:R-:W0:Y:S04]  /*0050*/  LDCU UR5, c[0x0][0x2fc] ;  /* 0x00005f80ff0577ac */ /* 0x000e280008000800 */
[----:B--2---:R-:W-:-:S05]  /*0060*/  IADD3 R6, P1, PT, R1, UR4, RZ ;  /* 0x0000000401067c10 */ /* 0x004fca000ff3e0ff */
[----:B0-----:R-:W-:Y:S01]  /*0070*/  IMAD.X R7, RZ, RZ, UR5, P1 ;  /* 0x00000005ff077e24 */ /* 0x001fe200088e06ff */
[----:B-1----:R-:W-:-:S13]  /*0080*/  LOP3.LUT P0, RZ, R0, UR6, RZ, 0xfc, !PT ;  /* 0x0000000600ff7c12 */ /* 0x002fda000f80fcff */
[----:B------:R-:W-:Y:S05]  /*0090*/  @P0 EXIT ;  /* 0x000000000000094d */ /* 0x000fea0003800000 */
[----:B------:R-:W0:Y:S01]  /*00a0*/  LDC.64 R16, c[0x0][0x388] ;  /* 0x0000e200ff107b82 */ /* 0x000e220000000a00 */
[----:B------:R-:W0:Y:S01]  /*00b0*/  LDCU.64 UR36, c[0x0][0x358] ;  /* 0x00006b00ff2477ac */ /* 0x000e220008000a00 */
[----:B------:R-:W-:-:S05]  /*00c0*/  IMAD.MOV.U32 R3, RZ, RZ, 0x3e7 ;  /* 0x000003e7ff037424 */ /* 0x000fca00078e00ff */
[----:B0-----:R0:W-:Y:S02]  /*00d0*/  STG.E desc[UR36][R16.64], R3 ;  /* 0x0000000310007986 */ /* 0x0011e4000c101924 */
[----:B0-----:R-:W-:Y:S02]  /*00e0*/  CS2R R2, SR_CLOCKLO ;  /* 0x0000000000027805 */ /* 0x001fe40000015000 */
[----:B------:R0:W5:Y:S01]  /*00f0*/  LDG.E.STRONG.GPU R16, desc[UR36][R16.64] ;  /* 0x0000002410107981 */ /* 0x000162000c1ef900 */
[----:B------:R-:W-:Y:S01]  /*0100*/  CS2R R4, SR_CLOCKLO ;  /* 0x0000000000047805 */ /* 0x000fe20000015000 */
[----:B------:R-:W1:Y:S05]  /*0110*/  LDC.64 R8, c[0x0][0x380] ;  /* 0x0000e000ff087b82 */ /* 0x000e6a0000000a00 */
[----:B------:R-:W-:Y:S01]  /*0120*/  IADD3 R2, P0, PT, -R2, R4, RZ ;  /* 0x0000000402027210 */ /* 0x000fe20007f1e1ff */
[----:B------:R-:W2:Y:S01]  /*0130*/  LDCU.64 UR4, c[0x4][0x8] ;  /* 0x01000100ff0477ac */ /* 0x000ea20008000a00 */
[----:B------:R-:W-:-:S03]  /*0140*/  MOV R0, 0x0 ;  /* 0x0000000000007802 */ /* 0x000fc60000000f00 */
[----:B------:R-:W-:Y:S01]  /*0150*/  IMAD.X R3, R5, 0x1, ~R3, P0 ;  /* 0x0000000105037824 */ /* 0x000fe200000e0e03 */
[----:B------:R0:W3:Y:S04]  /*0160*/  LDC.64 R10, c[0x4][R0] ;  /* 0x01000000000a7b82 */ /* 0x0000e80000000a00 */
[----:B------:R0:W-:Y:S01]  /*0170*/  STL.64 [R1], R2 ;  /* 0x0000000201007387 */ /* 0x0001e20000100a00 */
[----:B--2---:R-:W-:Y:S02]  /*0180*/  IMAD.U32 R4, RZ, RZ, UR4 ;  /* 0x00000004ff047e24 */ /* 0x004fe4000f8e00ff */
[----:B------:R-:W-:Y:S01]  /*0190*/  IMAD.U32 R5, RZ, RZ, UR5 ;  /* 0x00000005ff057e24 */ /* 0x000fe2000f8e00ff */
[----:B-1----:R0:W-:Y:S06]  /*01a0*/  STG.E.64 desc[UR36][R8.64], R2 ;  /* 0x0000000208007986 */ /* 0x0021ec000c101b24 */
[----:B------:R-:W-:-:S07]  /*01b0*/  LEPC R20, `(.L_x_0) ;  /* 0x000000001014794e */ /* 0x000fce0000000000 */
[----:B0--3-5:R-:W-:Y:S05]  /*01c0*/  CALL.ABS.NOINC R10 ;  /* 0x000000000a007343 */ /* 0x029fea0003c00000 */
.L_x_0:
[----:B------:R-:W-:-:S13]  /*01d0*/  ISETP.NE.AND P0, PT, R16, RZ, PT ;  /* 0x000000ff1000720c */ /* 0x000fda0003f05270 */
[----:B------:R-:W-:Y:S05]  /*01e0*/  @P0 EXIT ;  /* 0x000000000000094d */ /* 0x000fea0003800000 */
[----:B------:R-:W0:Y:S02]  /*01f0*/  LDC.64 R2, c[0x0][0x388] ;  /* 0x0000e200ff027b82 */ /* 0x000e240000000a00 */
[----:B0-----:R-:W-:Y:S01]  /*0200*/  STG.E desc[UR36][R2.64], RZ ;  /* 0x000000ff02007986 */ /* 0x001fe2000c101924 */
[----:B------:R-:W-:Y:S05]  /*0210*/  EXIT ;  /* 0x000000000000794d */ /* 0x000fea0003800000 */
.L_x_1:
[----:B------:R-:W-:-:S00]  /*0220*/  BRA `(.L_x_1) ;  /* 0xfffffffc00fc7947 */ /* 0x000fc0000383ffff */
[----:B------:R-:W-:-:S00]  /*0230*/  NOP ;  /* 0x0000000000007918 */ /* 0x000fc00000000000 */
        /* <DEDUP_REMOVED lines=12> */
.L_x_2:


//--------------------- .nv.global.init           --------------------------
	.section	.nv.global.init,"aw",@progbits
.nv.global.init:
	.type		$str,@object
	.size		$str,(.L_0 - $str)
$str:
        /*0000*/ 	.byte	0x45, 0x6e, 0x64, 0x20, 0x74, 0x69, 0x6d, 0x65, 0x20, 0x69, 0x73, 0x20, 0x25, 0x6c, 0x6c, 0x75
        /*0010*/ 	.byte	0x0a, 0x00
.L_0:


//--------------------- .nv.shared.reserved.0     --------------------------
	.section	.nv.shared.reserved.0,"aw",@nobits
	.weak		__nv_reservedSMEM_offset_0_alias
	.size		__nv_reservedSMEM_offset_0_alias, 0, 64
	.other		__nv_reservedSMEM_offset_0_alias,@"STO_CUDA_RESERVED_SHARED STV_DEFAULT"
__nv_reservedSMEM_offset_0_alias:
	.zero		0
	.zero		64


//--------------------- .nv.constant0._Z17latencyTestKernelPyPi --------------------------
	.section	.nv.constant0._Z17latencyTestKernelPyPi,"a",@progbits
	.sectionflags	@""
	.align	4
.nv.constant0._Z17latencyTestKernelPyPi:
	.zero		912


//--------------------- SYMBOLS --------------------------

	.type		.nv.reservedSmem.offset0,@object
	.size		.nv.reservedSmem.offset0,0x4
	.type		vprintf,@function
